//
// Generated by NVIDIA NVVM Compiler
//
// Compiler Build ID: CL-36424714
// Cuda compilation tools, release 13.0, V13.0.88
// Based on NVVM 20.0.0
//

.version 9.0
.target sm_100
.address_size 64

	// .globl	_Z23gpu_partial_dot_productPdS_S_i
// _ZZ23gpu_partial_dot_productPdS_S_iE5cache has been demoted

.visible .entry _Z23gpu_partial_dot_productPdS_S_i(
	.param .u64 .ptr .align 1 _Z23gpu_partial_dot_productPdS_S_i_param_0,
	.param .u64 .ptr .align 1 _Z23gpu_partial_dot_productPdS_S_i_param_1,
	.param .u64 .ptr .align 1 _Z23gpu_partial_dot_productPdS_S_i_param_2,
	.param .u32 _Z23gpu_partial_dot_productPdS_S_i_param_3
)
{
	.reg .pred 	%p<7>;
	.reg .b32 	%r<19>;
	.reg .b64 	%rd<12>;
	.reg .b64 	%fd<14>;
	// demoted variable
	.shared .align 8 .b8 _ZZ23gpu_partial_dot_productPdS_S_iE5cache[2048];
	ld.param.u64 	%rd3, [_Z23gpu_partial_dot_productPdS_S_i_param_0];
	ld.param.u64 	%rd4, [_Z23gpu_partial_dot_productPdS_S_i_param_1];
	ld.param.u64 	%rd5, [_Z23gpu_partial_dot_productPdS_S_i_param_2];
	ld.param.u32 	%r11, [_Z23gpu_partial_dot_productPdS_S_i_param_3];
	mov.u32 	%r1, %tid.x;
	mov.u32 	%r2, %ctaid.x;
	mov.u32 	%r18, %ntid.x;
	mad.lo.s32 	%r17, %r2, %r18, %r1;
	setp.ge.s32 	%p1, %r17, %r11;
	mov.f64 	%fd13, 0d0000000000000000;
	@%p1 bra 	$L__BB0_3;
	mov.u32 	%r12, %nctaid.x;
	mul.lo.s32 	%r5, %r18, %r12;
	cvta.to.global.u64 	%rd1, %rd3;
	cvta.to.global.u64 	%rd2, %rd4;
	mov.f64 	%fd13, 0d0000000000000000;
$L__BB0_2:
	mul.wide.s32 	%rd6, %r17, 8;
	add.s64 	%rd7, %rd1, %rd6;
	ld.global.f64 	%fd6, [%rd7];
	add.s64 	%rd8, %rd2, %rd6;
	ld.global.f64 	%fd7, [%rd8];
	fma.rn.f64 	%fd13, %fd6, %fd7, %fd13;
	add.s32 	%r17, %r17, %r5;
	setp.lt.s32 	%p2, %r17, %r11;
	@%p2 bra 	$L__BB0_2;
$L__BB0_3:
	shl.b32 	%r13, %r1, 3;
	mov.u32 	%r14, _ZZ23gpu_partial_dot_productPdS_S_iE5cache;
	add.s32 	%r8, %r14, %r13;
	st.shared.f64 	[%r8], %fd13;
	bar.sync 	0;
	setp.lt.u32 	%p3, %r18, 2;
	@%p3 bra 	$L__BB0_7;
$L__BB0_4:
	shr.u32 	%r10, %r18, 1;
	setp.ge.u32 	%p4, %r1, %r10;
	@%p4 bra 	$L__BB0_6;
	shl.b32 	%r15, %r10, 3;
	add.s32 	%r16, %r8, %r15;
	ld.shared.f64 	%fd8, [%r16];
	ld.shared.f64 	%fd9, [%r8];
	add.f64 	%fd10, %fd8, %fd9;
	st.shared.f64 	[%r8], %fd10;
$L__BB0_6:
	bar.sync 	0;
	setp.gt.u32 	%p5, %r18, 3;
	mov.u32 	%r18, %r10;
	@%p5 bra 	$L__BB0_4;
$L__BB0_7:
	setp.ne.s32 	%p6, %r1, 0;
	@%p6 bra 	$L__BB0_9;
	ld.shared.f64 	%fd11, [_ZZ23gpu_partial_dot_productPdS_S_iE5cache];
	cvta.to.global.u64 	%rd9, %rd5;
	mul.wide.u32 	%rd10, %r2, 8;
	add.s64 	%rd11, %rd9, %rd10;
	st.global.f64 	[%rd11], %fd11;
$L__BB0_9:
	ret;

}


// ===== COMPILED SASS (sm_100) =====

	.target	sm_100

	.elftype	@"ET_EXEC"


//--------------------- .note.nv.tkinfo           --------------------------
	.section	.note.nv.tkinfo,"",@"SHT_NOTE"
	.sectionflags	@"SHF_NOTE_NV_TKINFO"
	.tkinfo
        /*0018*/ 	.word	0x00000002
        /*0030*/ 	.string	""
        /*0030*/ 	.string	"ptxas"
        /*0030*/ 	.string	"Cuda compilation tools, release 13.0, V13.0.88"
        /*0030*/ 	.string	"Build cuda_13.0.r13.0/compiler.36424714_0"
        /*0030*/ 	.string	"-arch sm_100 -m 64 "



//--------------------- .note.nv.cuinfo           --------------------------
	.section	.note.nv.cuinfo,"",@"SHT_NOTE"
	.sectionflags	@"SHF_NOTE_NV_CUINFO"
        /*0018*/ 	.short	0x0002
        /*001a*/ 	.short	0x0064
        /*001c*/ 	.short	0x0082
	.zero		2


//--------------------- .nv.info                  --------------------------
	.section	.nv.info,"",@"SHT_CUDA_INFO"
	.align	4


	//----- nvinfo : EIATTR_REGCOUNT
	.align		4
        /*0000*/ 	.byte	0x04, 0x2f
        /*0002*/ 	.short	(.L_1 - .L_0)
	.align		4
.L_0:
        /*0004*/ 	.word	index@(_Z23gpu_partial_dot_productPdS_S_i)
        /*0008*/ 	.word	0x00000012


	//----- nvinfo : EIATTR_FRAME_SIZE
	.align		4
.L_1:
        /*000c*/ 	.byte	0x04, 0x11
        /*000e*/ 	.short	(.L_3 - .L_2)
	.align		4
.L_2:
        /*0010*/ 	.word	index@(_Z23gpu_partial_dot_productPdS_S_i)
        /*0014*/ 	.word	0x00000000


	//----- nvinfo : EIATTR_MIN_STACK_SIZE
	.align		4
.L_3:
        /*0018*/ 	.byte	0x04, 0x12
        /*001a*/ 	.short	(.L_5 - .L_4)
	.align		4
.L_4:
        /*001c*/ 	.word	index@(_Z23gpu_partial_dot_productPdS_S_i)
        /*0020*/ 	.word	0x00000000
.L_5:


//--------------------- .nv.compat                --------------------------
	.section	.nv.compat,"",@"SHT_CUDA_COMPAT_INFO"
	.align	4
        /*0000*/ 	.byte	0x02, 0x09, 0x00, 0x00, 0x02, 0x02, 0x01, 0x00, 0x02, 0x05, 0x05, 0x00, 0x03, 0x07, 0x01, 0x01
        /*0010*/ 	.byte	0x02, 0x03, 0x00, 0x00, 0x02, 0x06, 0x01, 0x00, 0x04, 0x0b, 0x08, 0x00, 0x01, 0x00, 0x00, 0x00
        /*0020*/ 	.byte	0x00, 0x00, 0x00, 0x00


//--------------------- .nv.info._Z23gpu_partial_dot_productPdS_S_i --------------------------
	.section	.nv.info._Z23gpu_partial_dot_productPdS_S_i,"",@"SHT_CUDA_INFO"
	.sectionflags	@""
	.align	4


	//----- nvinfo : EIATTR_CUDA_API_VERSION
	.align		4
        /*0000*/ 	.byte	0x04, 0x37
        /*0002*/ 	.short	(.L_7 - .L_6)
.L_6:
        /*0004*/ 	.word	0x00000082


	//----- nvinfo : EIATTR_KPARAM_INFO
	.align		4
.L_7:
        /*0008*/ 	.byte	0x04, 0x17
        /*000a*/ 	.short	(.L_9 - .L_8)
.L_8:
        /*000c*/ 	.word	0x00000000
        /*0010*/ 	.short	0x0003
        /*0012*/ 	.short	0x0018
        /*0014*/ 	.byte	0x00, 0xf0, 0x11, 0x00


	//----- nvinfo : EIATTR_KPARAM_INFO
	.align		4
.L_9:
        /*0018*/ 	.byte	0x04, 0x17
        /*001a*/ 	.short	(.L_11 - .L_10)
.L_10:
        /*001c*/ 	.word	0x00000000
        /*0020*/ 	.short	0x0002
        /*0022*/ 	.short	0x0010
        /*0024*/ 	.byte	0x00, 0xf5, 0x21, 0x00


	//----- nvinfo : EIATTR_KPARAM_INFO
	.align		4
.L_11:
        /*0028*/ 	.byte	0x04, 0x17
        /*002a*/ 	.short	(.L_13 - .L_12)
.L_12:
        /*002c*/ 	.word	0x00000000
        /*0030*/ 	.short	0x0001
        /*0032*/ 	.short	0x0008
        /*0034*/ 	.byte	0x00, 0xf5, 0x21, 0x00


	//----- nvinfo : EIATTR_KPARAM_INFO
	.align		4
.L_13:
        /*0038*/ 	.byte	0x04, 0x17
        /*003a*/ 	.short	(.L_15 - .L_14)
.L_14:
        /*003c*/ 	.word	0x00000000
        /*0040*/ 	.short	0x0000
        /*0042*/ 	.short	0x0000
        /*0044*/ 	.byte	0x00, 0xf5, 0x21, 0x00


	//----- nvinfo : EIATTR_SPARSE_MMA_MASK
	.align		4
.L_15:
        /*0048*/ 	.byte	0x03, 0x50
        /*004a*/ 	.short	0x0000


	//----- nvinfo : EIATTR_MAXREG_COUNT
	.align		4
        /*004c*/ 	.byte	0x03, 0x1b
        /*004e*/ 	.short	0x00ff


	//----- nvinfo : EIATTR_NUM_BARRIERS
	.align		4
        /*0050*/ 	.byte	0x02, 0x4c
        /*0052*/ 	.byte	0x01
	.zero		1


	//----- nvinfo : EIATTR_MERCURY_ISA_VERSION
	.align		4
        /*0054*/ 	.byte	0x03, 0x5f
        /*0056*/ 	.short	0x0101


	//----- nvinfo : EIATTR_VRC_CTA_INIT_COUNT
	.align		4
        /*0058*/ 	.byte	0x02, 0x4a
	.zero		1
	.zero		1


	//----- nvinfo : EIATTR_EXIT_INSTR_OFFSETS
	.align		4
        /*005c*/ 	.byte	0x04, 0x1c
        /*005e*/ 	.short	(.L_17 - .L_16)


	//   ....[0]....
.L_16:
        /*0060*/ 	.word	0x000002f0


	//   ....[1]....
        /*0064*/ 	.word	0x00000370


	//----- nvinfo : EIATTR_CRS_STACK_SIZE
	.align		4
.L_17:
        /*0068*/ 	.byte	0x04, 0x1e
        /*006a*/ 	.short	(.L_19 - .L_18)
.L_18:
        /*006c*/ 	.word	0x00000000


	//----- nvinfo : EIATTR_CBANK_PARAM_SIZE
	.align		4
.L_19:
        /*0070*/ 	.byte	0x03, 0x19
        /*0072*/ 	.short	0x001c


	//----- nvinfo : EIATTR_PARAM_CBANK
	.align		4
        /*0074*/ 	.byte	0x04, 0x0a
        /*0076*/ 	.short	(.L_21 - .L_20)
	.align		4
.L_20:
        /*0078*/ 	.word	index@(.nv.constant0._Z23gpu_partial_dot_productPdS_S_i)
        /*007c*/ 	.short	0x0380
        /*007e*/ 	.short	0x001c


	//----- nvinfo : EIATTR_SW_WAR
	.align		4
.L_21:
        /*0080*/ 	.byte	0x04, 0x36
        /*0082*/ 	.short	(.L_23 - .L_22)
.L_22:
        /*0084*/ 	.word	0x00000008
.L_23:


//--------------------- .nv.callgraph             --------------------------
	.section	.nv.callgraph,"",@"SHT_CUDA_CALLGRAPH"
	.align	4
	.sectionentsize	8
	.align		4
        /*0000*/ 	.word	0x00000000
	.align		4
        /*0004*/ 	.word	0xffffffff
	.align		4
        /*0008*/ 	.word	0x00000000
	.align		4
        /*000c*/ 	.word	0xfffffffe
	.align		4
        /*0010*/ 	.word	0x00000000
	.align		4
        /*0014*/ 	.word	0xfffffffd
	.align		4
        /*0018*/ 	.word	0x00000000
	.align		4
        /*001c*/ 	.word	0xfffffffc


//--------------------- .text._Z23gpu_partial_dot_productPdS_S_i --------------------------
	.section	.text._Z23gpu_partial_dot_productPdS_S_i,"ax",@progbits
	.align	128
        .global         _Z23gpu_partial_dot_productPdS_S_i
        .type           _Z23gpu_partial_dot_productPdS_S_i,@function
        .size           _Z23gpu_partial_dot_productPdS_S_i,(.L_x_6 - _Z23gpu_partial_dot_productPdS_S_i)
        .other          _Z23gpu_partial_dot_productPdS_S_i,@"STO_CUDA_ENTRY STV_DEFAULT"
_Z23gpu_partial_dot_productPdS_S_i:
.text._Z23gpu_partial_dot_productPdS_S_i:
[----:B------:R-:W-:Y:S01]  /*0000*/  LDC R1, c[0x0][0x37c] ;  /* 0x0000df00ff017b82 */ /* 0x000fe20000000800 */
[----:B------:R-:W0:Y:S01]  /*0010*/  S2R R15, SR_TID.X ;  /* 0x00000000000f7919 */ /* 0x000e220000002100 */
[----:B------:R-:W1:Y:S01]  /*0020*/  LDCU UR4, c[0x0][0x360] ;  /* 0x00006c00ff0477ac */ /* 0x000e620008000800 */
[----:B------:R-:W-:Y:S01]  /*0030*/  BSSY.RECONVERGENT B0, `(.L_x_0) ;  /* 0x0000017000007945 */ /* 0x000fe20003800200 */
[----:B------:R-:W-:Y:S01]  /*0040*/  CS2R R2, SRZ ;  /* 0x0000000000027805 */ /* 0x000fe2000001ff00 */
[----:B------:R-:W0:Y:S01]  /*0050*/  S2R R0, SR_CTAID.X ;  /* 0x0000000000007919 */ /* 0x000e220000002500 */
[----:B------:R-:W2:Y:S01]  /*0060*/  LDCU UR5, c[0x0][0x398] ;  /* 0x00007300ff0577ac */ /* 0x000ea20008000800 */
[----:B------:R-:W3:Y:S01]  /*0070*/  LDCU.64 UR6, c[0x0][0x358] ;  /* 0x00006b00ff0677ac */ /* 0x000ee20008000a00 */
[----:B-1----:R-:W-:Y:S02]  /*0080*/  IMAD.U32 R12, RZ, RZ, UR4 ;  /* 0x00000004ff0c7e24 */ /* 0x002fe4000f8e00ff */
[----:B0-----:R-:W-:-:S05]  /*0090*/  IMAD R4, R0, UR4, R15 ;  /* 0x0000000400047c24 */ /* 0x001fca000f8e020f */
[----:B--2---:R-:W-:-:S13]  /*00a0*/  ISETP.GE.AND P0, PT, R4, UR5, PT ;  /* 0x0000000504007c0c */ /* 0x004fda000bf06270 */
[----:B---3--:R-:W-:Y:S05]  /*00b0*/  @P0 BRA `(.L_x_1) ;  /* 0x0000000000380947 */ /* 0x008fea0003800000 */
[----:B------:R-:W0:Y:S01]  /*00c0*/  LDC.64 R8, c[0x0][0x380] ;  /* 0x0000e000ff087b82 */ /* 0x000e220000000a00 */
[----:B------:R-:W1:Y:S01]  /*00d0*/  LDCU UR4, c[0x0][0x370] ;  /* 0x00006e00ff0477ac */ /* 0x000e620008000800 */
[----:B------:R-:W-:Y:S01]  /*00e0*/  IMAD.MOV.U32 R13, RZ, RZ, R4 ;  /* 0x000000ffff0d7224 */ /* 0x000fe200078e0004 */
[----:B------:R-:W-:-:S05]  /*00f0*/  CS2R R2, SRZ ;  /* 0x0000000000027805 */ /* 0x000fca000001ff00 */
[----:B------:R-:W2:Y:S01]  /*0100*/  LDC.64 R10, c[0x0][0x388] ;  /* 0x0000e200ff0a7b82 */ /* 0x000ea20000000a00 */
[----:B-1----:R-:W-:-:S07]  /*0110*/  IMAD R14, R12, UR4, RZ ;  /* 0x000000040c0e7c24 */ /* 0x002fce000f8e02ff */
.L_x_2:
[----:B0-----:R-:W-:-:S04]  /*0120*/  IMAD.WIDE R4, R13, 0x8, R8 ;  /* 0x000000080d047825 */ /* 0x001fc800078e0208 */
[----:B--2---:R-:W-:Y:S02]  /*0130*/  IMAD.WIDE R6, R13, 0x8, R10 ;  /* 0x000000080d067825 */ /* 0x004fe400078e020a */
[----:B------:R-:W2:Y:S04]  /*0140*/  LDG.E.64 R4, desc[UR6][R4.64] ;  /* 0x0000000604047981 */ /* 0x000ea8000c1e1b00 */
[----:B------:R-:W2:Y:S01]  /*0150*/  LDG.E.64 R6, desc[UR6][R6.64] ;  /* 0x0000000606067981 */ /* 0x000ea2000c1e1b00 */
[----:B------:R-:W-:-:S05]  /*0160*/  IMAD.IADD R13, R14, 0x1, R13 ;  /* 0x000000010e0d7824 */ /* 0x000fca00078e020d */
[----:B------:R-:W-:Y:S01]  /*0170*/  ISETP.GE.AND P0, PT, R13, UR5, PT ;  /* 0x000000050d007c0c */ /* 0x000fe2000bf06270 */
[----:B--2---:R-:W-:-:S12]  /*0180*/  DFMA R2, R4, R6, R2 ;  /* 0x000000060402722b */ /* 0x004fd80000000002 */
[----:B------:R-:W-:Y:S05]  /*0190*/  @!P0 BRA `(.L_x_2) ;  /* 0xfffffffc00e08947 */ /* 0x000fea000383ffff */
.L_x_1:
[----:B------:R-:W-:Y:S05]  /*01a0*/  BSYNC.RECONVERGENT B0 ;  /* 0x0000000000007941 */ /* 0x000fea0003800200 */
.L_x_0:
[----:B------:R-:W0:Y:S01]  /*01b0*/  S2UR UR5, SR_CgaCtaId ;  /* 0x00000000000579c3 */ /* 0x000e220000008800 */
[----:B------:R-:W-:Y:S01]  /*01c0*/  UMOV UR4, 0x400 ;  /* 0x0000040000047882 */ /* 0x000fe20000000000 */
[----:B------:R-:W-:Y:S02]  /*01d0*/  ISETP.GE.U32.AND P1, PT, R12, 0x2, PT ;  /* 0x000000020c00780c */ /* 0x000fe40003f26070 */
[----:B------:R-:W-:Y:S01]  /*01e0*/  ISETP.NE.AND P0, PT, R15, RZ, PT ;  /* 0x000000ff0f00720c */ /* 0x000fe20003f05270 */
[----:B0-----:R-:W-:-:S06]  /*01f0*/  ULEA UR4, UR5, UR4, 0x18 ;  /* 0x0000000405047291 */ /* 0x001fcc000f8ec0ff */
[----:B------:R-:W-:-:S05]  /*0200*/  LEA R7, R15, UR4, 0x3 ;  /* 0x000000040f077c11 */ /* 0x000fca000f8e18ff */
[----:B------:R0:W-:Y:S01]  /*0210*/  STS.64 [R7], R2 ;  /* 0x0000000207007388 */ /* 0x0001e20000000a00 */
[----:B------:R-:W-:Y:S06]  /*0220*/  BAR.SYNC.DEFER_BLOCKING 0x0 ;  /* 0x0000000000007b1d */ /* 0x000fec0000010000 */
[----:B------:R-:W-:Y:S05]  /*0230*/  @!P1 BRA `(.L_x_3) ;  /* 0x00000000002c9947 */ /* 0x000fea0003800000 */
.L_x_4:
[----:B------:R-:W-:-:S04]  /*0240*/  SHF.R.U32.HI R8, RZ, 0x1, R12 ;  /* 0x00000001ff087819 */ /* 0x000fc8000001160c */
[----:B------:R-:W-:-:S13]  /*0250*/  ISETP.GE.U32.AND P1, PT, R15, R8, PT ;  /* 0x000000080f00720c */ /* 0x000fda0003f26070 */
[----:B------:R-:W-:Y:S01]  /*0260*/  @!P1 IMAD R6, R8, 0x8, R7 ;  /* 0x0000000808069824 */ /* 0x000fe200078e0207 */
[----:B------:R-:W-:Y:S04]  /*0270*/  @!P1 LDS.64 R4, [R7] ;  /* 0x0000000007049984 */ /* 0x000fe80000000a00 */
[----:B0-----:R-:W0:Y:S02]  /*0280*/  @!P1 LDS.64 R2, [R6] ;  /* 0x0000000006029984 */ /* 0x001e240000000a00 */
[----:B0-----:R-:W-:-:S07]  /*0290*/  @!P1 DADD R2, R2, R4 ;  /* 0x0000000002029229 */ /* 0x001fce0000000004 */
[----:B------:R1:W-:Y:S01]  /*02a0*/  @!P1 STS.64 [R7], R2 ;  /* 0x0000000207009388 */ /* 0x0003e20000000a00 */
[----:B------:R-:W-:Y:S01]  /*02b0*/  BAR.SYNC.DEFER_BLOCKING 0x0 ;  /* 0x0000000000007b1d */ /* 0x000fe20000010000 */
[----:B------:R-:W-:Y:S01]  /*02c0*/  ISETP.GT.U32.AND P1, PT, R12, 0x3, PT ;  /* 0x000000030c00780c */ /* 0x000fe20003f24070 */
[----:B------:R-:W-:-:S12]  /*02d0*/  IMAD.MOV.U32 R12, RZ, RZ, R8 ;  /* 0x000000ffff0c7224 */ /* 0x000fd800078e0008 */
[----:B-1----:R-:W-:Y:S05]  /*02e0*/  @P1 BRA `(.L_x_4) ;  /* 0xfffffffc00d41947 */ /* 0x002fea000383ffff */
.L_x_3:
[----:B------:R-:W-:Y:S05]  /*02f0*/  @P0 EXIT ;  /* 0x000000000000094d */ /* 0x000fea0003800000 */
[----:B------:R-:W1:Y:S01]  /*0300*/  S2UR UR5, SR_CgaCtaId ;  /* 0x00000000000579c3 */ /* 0x000e620000008800 */
[----:B------:R-:W-:-:S07]  /*0310*/  UMOV UR4, 0x400 ;  /* 0x0000040000047882 */ /* 0x000fce0000000000 */
[----:B------:R-:W2:Y:S01]  /*0320*/  LDC.64 R4, c[0x0][0x390] ;  /* 0x0000e400ff047b82 */ /* 0x000ea20000000a00 */
[----:B-1----:R-:W-:Y:S01]  /*0330*/  ULEA UR4, UR5, UR4, 0x18 ;  /* 0x0000000405047291 */ /* 0x002fe2000f8ec0ff */
[----:B--2---:R-:W-:-:S08]  /*0340*/  IMAD.WIDE.U32 R4, R0, 0x8, R4 ;  /* 0x0000000800047825 */ /* 0x004fd000078e0004 */
[----:B0-----:R-:W0:Y:S04]  /*0350*/  LDS.64 R2, [UR4] ;  /* 0x00000004ff027984 */ /* 0x001e280008000a00 */
[----:B0-----:R-:W-:Y:S01]  /*0360*/  STG.E.64 desc[UR6][R4.64], R2 ;  /* 0x0000000204007986 */ /* 0x001fe2000c101b06 */
[----:B------:R-:W-:Y:S05]  /*0370*/  EXIT ;  /* 0x000000000000794d */ /* 0x000fea0003800000 */
.L_x_5:
[----:B------:R-:W-:-:S00]  /*0380*/  BRA `(.L_x_5) ;  /* 0xfffffffc00fc7947 */ /* 0x000fc0000383ffff */
[----:B------:R-:W-:-:S00]  /*0390*/  NOP ;  /* 0x0000000000007918 */ /* 0x000fc00000000000 */
        /* <DEDUP_REMOVED lines=14> */
.L_x_6:


//--------------------- .nv.shared._Z23gpu_partial_dot_productPdS_S_i --------------------------
	.section	.nv.shared._Z23gpu_partial_dot_productPdS_S_i,"aw",@nobits
	.sectionflags	@""
	.align	8
.nv.shared._Z23gpu_partial_dot_productPdS_S_i:
	.zero		3072


//--------------------- .nv.shared.reserved.0     --------------------------
	.section	.nv.shared.reserved.0,"aw",@nobits
	.weak		__nv_reservedSMEM_offset_0_alias
	.size		__nv_reservedSMEM_offset_0_alias, 0, 64
	.other		__nv_reservedSMEM_offset_0_alias,@"STO_CUDA_RESERVED_SHARED STV_DEFAULT"
__nv_reservedSMEM_offset_0_alias:
	.zero		0
	.zero		64


//--------------------- .nv.constant0._Z23gpu_partial_dot_productPdS_S_i --------------------------
	.section	.nv.constant0._Z23gpu_partial_dot_productPdS_S_i,"a",@progbits
	.sectionflags	@""
	.align	4
.nv.constant0._Z23gpu_partial_dot_productPdS_S_i:
	.zero		924


//--------------------- SYMBOLS --------------------------

	.type		.nv.reservedSmem.offset0,@object
	.size		.nv.reservedSmem.offset0,0x4
	.type		.nv.reservedSmem.cap,@object
	.size		.nv.reservedSmem.cap,0x4
